//
// Generated by NVIDIA NVVM Compiler
//
// Compiler Build ID: CL-36424714
// Cuda compilation tools, release 13.0, V13.0.88
// Based on NVVM 20.0.0
//

.version 9.0
.target sm_100
.address_size 64

	// .globl	_Z27matrix_vector_multi_gpu_1_1PfS_S_

.visible .entry _Z27matrix_vector_multi_gpu_1_1PfS_S_(
	.param .u64 .ptr .align 1 _Z27matrix_vector_multi_gpu_1_1PfS_S__param_0,
	.param .u64 .ptr .align 1 _Z27matrix_vector_multi_gpu_1_1PfS_S__param_1,
	.param .u64 .ptr .align 1 _Z27matrix_vector_multi_gpu_1_1PfS_S__param_2
)
{
	.reg .pred 	%p<3>;
	.reg .b32 	%r<9>;
	.reg .b32 	%f<52>;
	.reg .b64 	%rd<19>;

	ld.param.u64 	%rd10, [_Z27matrix_vector_multi_gpu_1_1PfS_S__param_0];
	ld.param.u64 	%rd11, [_Z27matrix_vector_multi_gpu_1_1PfS_S__param_1];
	ld.param.u64 	%rd12, [_Z27matrix_vector_multi_gpu_1_1PfS_S__param_2];
	cvta.to.global.u64 	%rd13, %rd12;
	cvta.to.global.u64 	%rd14, %rd11;
	cvta.to.global.u64 	%rd1, %rd10;
	add.s64 	%rd2, %rd14, 32;
	add.s64 	%rd3, %rd13, 32;
	mov.b32 	%r7, 0;
$L__BB0_1:
	mul.wide.u32 	%rd15, %r7, 4;
	add.s64 	%rd4, %rd1, %rd15;
	mov.b32 	%r8, 0;
	st.global.u32 	[%rd4], %r8;
	mul.wide.u32 	%rd16, %r7, 1024;
	add.s64 	%rd18, %rd2, %rd16;
	mov.f32 	%f51, 0f00000000;
	mov.u64 	%rd17, %rd3;
$L__BB0_2:
	ld.global.f32 	%f4, [%rd18+-32];
	ld.global.f32 	%f5, [%rd17+-32];
	fma.rn.f32 	%f6, %f4, %f5, %f51;
	st.global.f32 	[%rd4], %f6;
	ld.global.f32 	%f7, [%rd18+-28];
	ld.global.f32 	%f8, [%rd17+-28];
	fma.rn.f32 	%f9, %f7, %f8, %f6;
	st.global.f32 	[%rd4], %f9;
	ld.global.f32 	%f10, [%rd18+-24];
	ld.global.f32 	%f11, [%rd17+-24];
	fma.rn.f32 	%f12, %f10, %f11, %f9;
	st.global.f32 	[%rd4], %f12;
	ld.global.f32 	%f13, [%rd18+-20];
	ld.global.f32 	%f14, [%rd17+-20];
	fma.rn.f32 	%f15, %f13, %f14, %f12;
	st.global.f32 	[%rd4], %f15;
	ld.global.f32 	%f16, [%rd18+-16];
	ld.global.f32 	%f17, [%rd17+-16];
	fma.rn.f32 	%f18, %f16, %f17, %f15;
	st.global.f32 	[%rd4], %f18;
	ld.global.f32 	%f19, [%rd18+-12];
	ld.global.f32 	%f20, [%rd17+-12];
	fma.rn.f32 	%f21, %f19, %f20, %f18;
	st.global.f32 	[%rd4], %f21;
	ld.global.f32 	%f22, [%rd18+-8];
	ld.global.f32 	%f23, [%rd17+-8];
	fma.rn.f32 	%f24, %f22, %f23, %f21;
	st.global.f32 	[%rd4], %f24;
	ld.global.f32 	%f25, [%rd18+-4];
	ld.global.f32 	%f26, [%rd17+-4];
	fma.rn.f32 	%f27, %f25, %f26, %f24;
	st.global.f32 	[%rd4], %f27;
	ld.global.f32 	%f28, [%rd18];
	ld.global.f32 	%f29, [%rd17];
	fma.rn.f32 	%f30, %f28, %f29, %f27;
	st.global.f32 	[%rd4], %f30;
	ld.global.f32 	%f31, [%rd18+4];
	ld.global.f32 	%f32, [%rd17+4];
	fma.rn.f32 	%f33, %f31, %f32, %f30;
	st.global.f32 	[%rd4], %f33;
	ld.global.f32 	%f34, [%rd18+8];
	ld.global.f32 	%f35, [%rd17+8];
	fma.rn.f32 	%f36, %f34, %f35, %f33;
	st.global.f32 	[%rd4], %f36;
	ld.global.f32 	%f37, [%rd18+12];
	ld.global.f32 	%f38, [%rd17+12];
	fma.rn.f32 	%f39, %f37, %f38, %f36;
	st.global.f32 	[%rd4], %f39;
	ld.global.f32 	%f40, [%rd18+16];
	ld.global.f32 	%f41, [%rd17+16];
	fma.rn.f32 	%f42, %f40, %f41, %f39;
	st.global.f32 	[%rd4], %f42;
	ld.global.f32 	%f43, [%rd18+20];
	ld.global.f32 	%f44, [%rd17+20];
	fma.rn.f32 	%f45, %f43, %f44, %f42;
	st.global.f32 	[%rd4], %f45;
	ld.global.f32 	%f46, [%rd18+24];
	ld.global.f32 	%f47, [%rd17+24];
	fma.rn.f32 	%f48, %f46, %f47, %f45;
	st.global.f32 	[%rd4], %f48;
	ld.global.f32 	%f49, [%rd18+28];
	ld.global.f32 	%f50, [%rd17+28];
	fma.rn.f32 	%f51, %f49, %f50, %f48;
	st.global.f32 	[%rd4], %f51;
	add.s32 	%r8, %r8, 16;
	add.s64 	%rd18, %rd18, 64;
	add.s64 	%rd17, %rd17, 64;
	setp.ne.s32 	%p1, %r8, 256;
	@%p1 bra 	$L__BB0_2;
	add.s32 	%r7, %r7, 1;
	setp.ne.s32 	%p2, %r7, 256;
	@%p2 bra 	$L__BB0_1;
	ret;

}


// ===== COMPILED SASS (sm_100) =====

	.target	sm_100

	.elftype	@"ET_EXEC"


//--------------------- .note.nv.tkinfo           --------------------------
	.section	.note.nv.tkinfo,"",@"SHT_NOTE"
	.sectionflags	@"SHF_NOTE_NV_TKINFO"
	.tkinfo
        /*0018*/ 	.word	0x00000002
        /*0030*/ 	.string	""
        /*0030*/ 	.string	"ptxas"
        /*0030*/ 	.string	"Cuda compilation tools, release 13.0, V13.0.88"
        /*0030*/ 	.string	"Build cuda_13.0.r13.0/compiler.36424714_0"
        /*0030*/ 	.string	"-arch sm_100 -m 64 "



//--------------------- .note.nv.cuinfo           --------------------------
	.section	.note.nv.cuinfo,"",@"SHT_NOTE"
	.sectionflags	@"SHF_NOTE_NV_CUINFO"
        /*0018*/ 	.short	0x0002
        /*001a*/ 	.short	0x0064
        /*001c*/ 	.short	0x0082
	.zero		2


//--------------------- .nv.info                  --------------------------
	.section	.nv.info,"",@"SHT_CUDA_INFO"
	.align	4


	//----- nvinfo : EIATTR_REGCOUNT
	.align		4
        /*0000*/ 	.byte	0x04, 0x2f
        /*0002*/ 	.short	(.L_1 - .L_0)
	.align		4
.L_0:
        /*0004*/ 	.word	index@(_Z27matrix_vector_multi_gpu_1_1PfS_S_)
        /*0008*/ 	.word	0x00000010


	//----- nvinfo : EIATTR_FRAME_SIZE
	.align		4
.L_1:
        /*000c*/ 	.byte	0x04, 0x11
        /*000e*/ 	.short	(.L_3 - .L_2)
	.align		4
.L_2:
        /*0010*/ 	.word	index@(_Z27matrix_vector_multi_gpu_1_1PfS_S_)
        /*0014*/ 	.word	0x00000000


	//----- nvinfo : EIATTR_MIN_STACK_SIZE
	.align		4
.L_3:
        /*0018*/ 	.byte	0x04, 0x12
        /*001a*/ 	.short	(.L_5 - .L_4)
	.align		4
.L_4:
        /*001c*/ 	.word	index@(_Z27matrix_vector_multi_gpu_1_1PfS_S_)
        /*0020*/ 	.word	0x00000000
.L_5:


//--------------------- .nv.compat                --------------------------
	.section	.nv.compat,"",@"SHT_CUDA_COMPAT_INFO"
	.align	4
        /*0000*/ 	.byte	0x02, 0x09, 0x00, 0x00, 0x02, 0x02, 0x01, 0x00, 0x02, 0x05, 0x05, 0x00, 0x03, 0x07, 0x01, 0x01
        /*0010*/ 	.byte	0x02, 0x03, 0x00, 0x00, 0x02, 0x06, 0x01, 0x00, 0x04, 0x0b, 0x08, 0x00, 0x09, 0x00, 0x00, 0x00
        /*0020*/ 	.byte	0x00, 0x00, 0x00, 0x00


//--------------------- .nv.info._Z27matrix_vector_multi_gpu_1_1PfS_S_ --------------------------
	.section	.nv.info._Z27matrix_vector_multi_gpu_1_1PfS_S_,"",@"SHT_CUDA_INFO"
	.sectionflags	@""
	.align	4


	//----- nvinfo : EIATTR_CUDA_API_VERSION
	.align		4
        /*0000*/ 	.byte	0x04, 0x37
        /*0002*/ 	.short	(.L_7 - .L_6)
.L_6:
        /*0004*/ 	.word	0x00000082


	//----- nvinfo : EIATTR_KPARAM_INFO
	.align		4
.L_7:
        /*0008*/ 	.byte	0x04, 0x17
        /*000a*/ 	.short	(.L_9 - .L_8)
.L_8:
        /*000c*/ 	.word	0x00000000
        /*0010*/ 	.short	0x0002
        /*0012*/ 	.short	0x0010
        /*0014*/ 	.byte	0x00, 0xf5, 0x21, 0x00


	//----- nvinfo : EIATTR_KPARAM_INFO
	.align		4
.L_9:
        /*0018*/ 	.byte	0x04, 0x17
        /*001a*/ 	.short	(.L_11 - .L_10)
.L_10:
        /*001c*/ 	.word	0x00000000
        /*0020*/ 	.short	0x0001
        /*0022*/ 	.short	0x0008
        /*0024*/ 	.byte	0x00, 0xf5, 0x21, 0x00


	//----- nvinfo : EIATTR_KPARAM_INFO
	.align		4
.L_11:
        /*0028*/ 	.byte	0x04, 0x17
        /*002a*/ 	.short	(.L_13 - .L_12)
.L_12:
        /*002c*/ 	.word	0x00000000
        /*0030*/ 	.short	0x0000
        /*0032*/ 	.short	0x0000
        /*0034*/ 	.byte	0x00, 0xf5, 0x21, 0x00


	//----- nvinfo : EIATTR_SPARSE_MMA_MASK
	.align		4
.L_13:
        /*0038*/ 	.byte	0x03, 0x50
        /*003a*/ 	.short	0x0000


	//----- nvinfo : EIATTR_MAXREG_COUNT
	.align		4
        /*003c*/ 	.byte	0x03, 0x1b
        /*003e*/ 	.short	0x00ff


	//----- nvinfo : EIATTR_MERCURY_ISA_VERSION
	.align		4
        /*0040*/ 	.byte	0x03, 0x5f
        /*0042*/ 	.short	0x0101


	//----- nvinfo : EIATTR_VRC_CTA_INIT_COUNT
	.align		4
        /*0044*/ 	.byte	0x02, 0x4a
	.zero		1
	.zero		1


	//----- nvinfo : EIATTR_EXIT_INSTR_OFFSETS
	.align		4
        /*0048*/ 	.byte	0x04, 0x1c
        /*004a*/ 	.short	(.L_15 - .L_14)


	//   ....[0]....
.L_14:
        /*004c*/ 	.word	0x000005e0


	//----- nvinfo : EIATTR_CBANK_PARAM_SIZE
	.align		4
.L_15:
        /*0050*/ 	.byte	0x03, 0x19
        /*0052*/ 	.short	0x0018


	//----- nvinfo : EIATTR_PARAM_CBANK
	.align		4
        /*0054*/ 	.byte	0x04, 0x0a
        /*0056*/ 	.short	(.L_17 - .L_16)
	.align		4
.L_16:
        /*0058*/ 	.word	index@(.nv.constant0._Z27matrix_vector_multi_gpu_1_1PfS_S_)
        /*005c*/ 	.short	0x0380
        /*005e*/ 	.short	0x0018


	//----- nvinfo : EIATTR_SW_WAR
	.align		4
.L_17:
        /*0060*/ 	.byte	0x04, 0x36
        /*0062*/ 	.short	(.L_19 - .L_18)
.L_18:
        /*0064*/ 	.word	0x00000008
.L_19:


//--------------------- .nv.callgraph             --------------------------
	.section	.nv.callgraph,"",@"SHT_CUDA_CALLGRAPH"
	.align	4
	.sectionentsize	8
	.align		4
        /*0000*/ 	.word	0x00000000
	.align		4
        /*0004*/ 	.word	0xffffffff
	.align		4
        /*0008*/ 	.word	0x00000000
	.align		4
        /*000c*/ 	.word	0xfffffffe
	.align		4
        /*0010*/ 	.word	0x00000000
	.align		4
        /*0014*/ 	.word	0xfffffffd
	.align		4
        /*0018*/ 	.word	0x00000000
	.align		4
        /*001c*/ 	.word	0xfffffffc


//--------------------- .text._Z27matrix_vector_multi_gpu_1_1PfS_S_ --------------------------
	.section	.text._Z27matrix_vector_multi_gpu_1_1PfS_S_,"ax",@progbits
	.align	128
        .global         _Z27matrix_vector_multi_gpu_1_1PfS_S_
        .type           _Z27matrix_vector_multi_gpu_1_1PfS_S_,@function
        .size           _Z27matrix_vector_multi_gpu_1_1PfS_S_,(.L_x_3 - _Z27matrix_vector_multi_gpu_1_1PfS_S_)
        .other          _Z27matrix_vector_multi_gpu_1_1PfS_S_,@"STO_CUDA_ENTRY STV_DEFAULT"
_Z27matrix_vector_multi_gpu_1_1PfS_S_:
.text._Z27matrix_vector_multi_gpu_1_1PfS_S_:
[----:B------:R-:W-:Y:S01]  /*0000*/  LDC R1, c[0x0][0x37c] ;  /* 0x0000df00ff017b82 */ /* 0x000fe20000000800 */
[----:B------:R-:W0:Y:S01]  /*0010*/  LDCU.64 UR8, c[0x0][0x388] ;  /* 0x00007100ff0877ac */ /* 0x000e220008000a00 */
[----:B------:R-:W-:Y:S01]  /*0020*/  HFMA2 R0, -RZ, RZ, 0, 0 ;  /* 0x00000000ff007431 */ /* 0x000fe200000001ff */
[----:B------:R-:W1:Y:S01]  /*0030*/  LDCU.64 UR10, c[0x0][0x390] ;  /* 0x00007200ff0a77ac */ /* 0x000e620008000a00 */
[----:B------:R-:W2:Y:S01]  /*0040*/  LDCU.64 UR12, c[0x0][0x358] ;  /* 0x00006b00ff0c77ac */ /* 0x000ea20008000a00 */
[----:B0-----:R-:W-:Y:S02]  /*0050*/  UIADD3 UR7, UP0, UPT, UR8, 0x20, URZ ;  /* 0x0000002008077890 */ /* 0x001fe4000ff1e0ff */
[----:B-1----:R-:W-:Y:S02]  /*0060*/  UIADD3 UR5, UP1, UPT, UR10, 0x20, URZ ;  /* 0x000000200a057890 */ /* 0x002fe4000ff3e0ff */
[----:B------:R-:W-:Y:S02]  /*0070*/  UIADD3.X UR8, UPT, UPT, URZ, UR9, URZ, UP0, !UPT ;  /* 0x00000009ff087290 */ /* 0x000fe400087fe4ff */
[----:B--2---:R-:W-:-:S12]  /*0080*/  UIADD3.X UR6, UPT, UPT, URZ, UR11, URZ, UP1, !UPT ;  /* 0x0000000bff067290 */ /* 0x004fd80008ffe4ff */
.L_x_1:
[----:B0-2---:R-:W0:Y:S01]  /*0090*/  LDC.64 R2, c[0x0][0x380] ;  /* 0x0000e000ff027b82 */ /* 0x005e220000000a00 */
[----:B------:R-:W-:Y:S01]  /*00a0*/  MOV R4, UR7 ;  /* 0x0000000700047c02 */ /* 0x000fe20008000f00 */
[----:B------:R-:W-:Y:S01]  /*00b0*/  UMOV UR4, URZ ;  /* 0x000000ff00047c82 */ /* 0x000fe20008000000 */
[----:B------:R-:W-:Y:S02]  /*00c0*/  MOV R5, UR8 ;  /* 0x0000000800057c02 */ /* 0x000fe40008000f00 */
[----:B------:R-:W-:Y:S02]  /*00d0*/  MOV R9, RZ ;  /* 0x000000ff00097202 */ /* 0x000fe40000000f00 */
[----:B------:R-:W-:Y:S01]  /*00e0*/  MOV R8, UR5 ;  /* 0x0000000500087c02 */ /* 0x000fe20008000f00 */
[----:B------:R-:W-:Y:S01]  /*00f0*/  IMAD.WIDE.U32 R4, R0, 0x400, R4 ;  /* 0x0000040000047825 */ /* 0x000fe200078e0004 */
[----:B------:R-:W-:-:S03]  /*0100*/  MOV R7, UR6 ;  /* 0x0000000600077c02 */ /* 0x000fc60008000f00 */
[C---:B0-----:R-:W-:Y:S01]  /*0110*/  IMAD.WIDE.U32 R2, R0.reuse, 0x4, R2 ;  /* 0x0000000400027825 */ /* 0x041fe200078e0002 */
[----:B------:R-:W-:-:S04]  /*0120*/  IADD3 R0, PT, PT, R0, 0x1, RZ ;  /* 0x0000000100007810 */ /* 0x000fc80007ffe0ff */
[----:B------:R0:W-:Y:S01]  /*0130*/  STG.E desc[UR12][R2.64], RZ ;  /* 0x000000ff02007986 */ /* 0x0001e2000c10190c */
[----:B------:R-:W-:-:S13]  /*0140*/  ISETP.NE.AND P2, PT, R0, 0x100, PT ;  /* 0x000001000000780c */ /* 0x000fda0003f45270 */
.L_x_0:
[----:B------:R-:W-:Y:S02]  /*0150*/  MOV R6, R8 ;  /* 0x0000000800067202 */ /* 0x000fe40000000f00 */
[----:B--2---:R-:W2:Y:S04]  /*0160*/  LDG.E R8, desc[UR12][R4.64+-0x20] ;  /* 0xffffe00c04087981 */ /* 0x004ea8000c1e1900 */
[----:B------:R-:W2:Y:S02]  /*0170*/  LDG.E R10, desc[UR12][R6.64+-0x20] ;  /* 0xffffe00c060a7981 */ /* 0x000ea4000c1e1900 */
[----:B--2---:R-:W-:-:S05]  /*0180*/  FFMA R9, R8, R10, R9 ;  /* 0x0000000a08097223 */ /* 0x004fca0000000009 */
[----:B------:R1:W-:Y:S04]  /*0190*/  STG.E desc[UR12][R2.64], R9 ;  /* 0x0000000902007986 */ /* 0x0003e8000c10190c */
[----:B------:R-:W2:Y:S04]  /*01a0*/  LDG.E R8, desc[UR12][R4.64+-0x1c] ;  /* 0xffffe40c04087981 */ /* 0x000ea8000c1e1900 */
[----:B------:R-:W2:Y:S02]  /*01b0*/  LDG.E R10, desc[UR12][R6.64+-0x1c] ;  /* 0xffffe40c060a7981 */ /* 0x000ea4000c1e1900 */
[----:B--2---:R-:W-:-:S05]  /*01c0*/  FFMA R11, R8, R10, R9 ;  /* 0x0000000a080b7223 */ /* 0x004fca0000000009 */
[----:B------:R2:W-:Y:S04]  /*01d0*/  STG.E desc[UR12][R2.64], R11 ;  /* 0x0000000b02007986 */ /* 0x0005e8000c10190c */
[----:B------:R-:W3:Y:S04]  /*01e0*/  LDG.E R8, desc[UR12][R4.64+-0x18] ;  /* 0xffffe80c04087981 */ /* 0x000ee8000c1e1900 */
[----:B------:R-:W3:Y:S02]  /*01f0*/  LDG.E R10, desc[UR12][R6.64+-0x18] ;  /* 0xffffe80c060a7981 */ /* 0x000ee4000c1e1900 */
[----:B---3--:R-:W-:-:S05]  /*0200*/  FFMA R13, R8, R10, R11 ;  /* 0x0000000a080d7223 */ /* 0x008fca000000000b */
[----:B------:R3:W-:Y:S04]  /*0210*/  STG.E desc[UR12][R2.64], R13 ;  /* 0x0000000d02007986 */ /* 0x0007e8000c10190c */
[----:B------:R-:W1:Y:S04]  /*0220*/  LDG.E R8, desc[UR12][R4.64+-0x14] ;  /* 0xffffec0c04087981 */ /* 0x000e68000c1e1900 */
[----:B------:R-:W1:Y:S02]  /*0230*/  LDG.E R10, desc[UR12][R6.64+-0x14] ;  /* 0xffffec0c060a7981 */ /* 0x000e64000c1e1900 */
[----:B-1----:R-:W-:-:S05]  /*0240*/  FFMA R9, R8, R10, R13 ;  /* 0x0000000a08097223 */ /* 0x002fca000000000d */
        /* <DEDUP_REMOVED lines=45> */
[----:B------:R3:W1:Y:S04]  /*0520*/  LDG.E R8, desc[UR12][R4.64+0x1c] ;  /* 0x00001c0c04087981 */ /* 0x000668000c1e1900 */
[----:B------:R-:W1:Y:S01]  /*0530*/  LDG.E R10, desc[UR12][R6.64+0x1c] ;  /* 0x00001c0c060a7981 */ /* 0x000e62000c1e1900 */
[----:B------:R-:W-:-:S04]  /*0540*/  UIADD3 UR4, UPT, UPT, UR4, 0x10, URZ ;  /* 0x0000001004047890 */ /* 0x000fc8000fffe0ff */
[----:B------:R-:W-:Y:S01]  /*0550*/  UISETP.NE.AND UP0, UPT, UR4, 0x100, UPT ;  /* 0x000001000400788c */ /* 0x000fe2000bf05270 */
[----:B---3--:R-:W-:-:S04]  /*0560*/  IADD3 R4, P0, PT, R4, 0x40, RZ ;  /* 0x0000004004047810 */ /* 0x008fc80007f1e0ff */
[----:B------:R-:W-:Y:S01]  /*0570*/  IADD3.X R5, PT, PT, RZ, R5, RZ, P0, !PT ;  /* 0x00000005ff057210 */ /* 0x000fe200007fe4ff */
[----:B-1----:R-:W-:Y:S01]  /*0580*/  FFMA R9, R8, R10, R13 ;  /* 0x0000000a08097223 */ /* 0x002fe2000000000d */
[----:B------:R-:W-:-:S04]  /*0590*/  IADD3 R8, P1, PT, R6, 0x40, RZ ;  /* 0x0000004006087810 */ /* 0x000fc80007f3e0ff */
[----:B------:R2:W-:Y:S01]  /*05a0*/  STG.E desc[UR12][R2.64], R9 ;  /* 0x0000000902007986 */ /* 0x0005e2000c10190c */
[----:B------:R-:W-:Y:S01]  /*05b0*/  IADD3.X R7, PT, PT, RZ, R7, RZ, P1, !PT ;  /* 0x00000007ff077210 */ /* 0x000fe20000ffe4ff */
[----:B------:R-:W-:Y:S07]  /*05c0*/  BRA.U UP0, `(.L_x_0) ;  /* 0xfffffff900e07547 */ /* 0x000fee000b83ffff */
[----:B------:R-:W-:Y:S05]  /*05d0*/  @P2 BRA `(.L_x_1) ;  /* 0xfffffff800ac2947 */ /* 0x000fea000383ffff */
[----:B------:R-:W-:Y:S05]  /*05e0*/  EXIT ;  /* 0x000000000000794d */ /* 0x000fea0003800000 */
.L_x_2:
[----:B------:R-:W-:-:S00]  /*05f0*/  BRA `(.L_x_2) ;  /* 0xfffffffc00fc7947 */ /* 0x000fc0000383ffff */
[----:B------:R-:W-:-:S00]  /*0600*/  NOP ;  /* 0x0000000000007918 */ /* 0x000fc00000000000 */
[----:B------:R-:W-:-:S00]  /*0610*/  NOP ;  /* 0x0000000000007918 */ /* 0x000fc00000000000 */
[----:B------:R-:W-:-:S00]  /*0620*/  NOP ;  /* 0x0000000000007918 */ /* 0x000fc00000000000 */
[----:B------:R-:W-:-:S00]  /*0630*/  NOP ;  /* 0x0000000000007918 */ /* 0x000fc00000000000 */
[----:B------:R-:W-:-:S00]  /*0640*/  NOP ;  /* 0x0000000000007918 */ /* 0x000fc00000000000 */
[----:B------:R-:W-:-:S00]  /*0650*/  NOP ;  /* 0x0000000000007918 */ /* 0x000fc00000000000 */
[----:B------:R-:W-:-:S00]  /*0660*/  NOP ;  /* 0x0000000000007918 */ /* 0x000fc00000000000 */
[----:B------:R-:W-:-:S00]  /*0670*/  NOP ;  /* 0x0000000000007918 */ /* 0x000fc00000000000 */
.L_x_3:


//--------------------- .nv.shared.reserved.0     --------------------------
	.section	.nv.shared.reserved.0,"aw",@nobits
	.weak		__nv_reservedSMEM_offset_0_alias
	.size		__nv_reservedSMEM_offset_0_alias, 0, 64
	.other		__nv_reservedSMEM_offset_0_alias,@"STO_CUDA_RESERVED_SHARED STV_DEFAULT"
__nv_reservedSMEM_offset_0_alias:
	.zero		0
	.zero		64


//--------------------- .nv.constant0._Z27matrix_vector_multi_gpu_1_1PfS_S_ --------------------------
	.section	.nv.constant0._Z27matrix_vector_multi_gpu_1_1PfS_S_,"a",@progbits
	.sectionflags	@""
	.align	4
.nv.constant0._Z27matrix_vector_multi_gpu_1_1PfS_S_:
	.zero		920


//--------------------- SYMBOLS --------------------------

	.type		.nv.reservedSmem.offset0,@object
	.size		.nv.reservedSmem.offset0,0x4
